//
// Generated by NVIDIA NVVM Compiler
//
// Compiler Build ID: CL-36424714
// Cuda compilation tools, release 13.0, V13.0.88
// Based on NVVM 20.0.0
//

.version 9.0
.target sm_100
.address_size 64

	// .globl	_Z8oneDconvPfS_S_ii

.visible .entry _Z8oneDconvPfS_S_ii(
	.param .u64 .ptr .align 1 _Z8oneDconvPfS_S_ii_param_0,
	.param .u64 .ptr .align 1 _Z8oneDconvPfS_S_ii_param_1,
	.param .u64 .ptr .align 1 _Z8oneDconvPfS_S_ii_param_2,
	.param .u32 _Z8oneDconvPfS_S_ii_param_3,
	.param .u32 _Z8oneDconvPfS_S_ii_param_4
)
{
	.reg .pred 	%p<11>;
	.reg .b32 	%r<65>;
	.reg .b32 	%f<65>;
	.reg .b64 	%rd<28>;

	ld.param.u64 	%rd8, [_Z8oneDconvPfS_S_ii_param_0];
	ld.param.u64 	%rd7, [_Z8oneDconvPfS_S_ii_param_1];
	ld.param.u64 	%rd9, [_Z8oneDconvPfS_S_ii_param_2];
	ld.param.u32 	%r28, [_Z8oneDconvPfS_S_ii_param_3];
	ld.param.u32 	%r27, [_Z8oneDconvPfS_S_ii_param_4];
	cvta.to.global.u64 	%rd1, %rd9;
	cvta.to.global.u64 	%rd2, %rd8;
	mov.u32 	%r29, %ctaid.x;
	mov.u32 	%r30, %ntid.x;
	mov.u32 	%r31, %tid.x;
	mad.lo.s32 	%r1, %r29, %r30, %r31;
	setp.ge.s32 	%p1, %r1, %r28;
	@%p1 bra 	$L__BB0_15;
	setp.lt.s32 	%p2, %r27, 1;
	mov.f32 	%f64, 0f00000000;
	@%p2 bra 	$L__BB0_14;
	and.b32  	%r2, %r27, 7;
	setp.lt.u32 	%p3, %r27, 8;
	mov.b32 	%r59, 0;
	mov.u32 	%r64, %r59;
	@%p3 bra 	$L__BB0_5;
	and.b32  	%r59, %r27, 2147483640;
	neg.s32 	%r53, %r59;
	add.s64 	%rd3, %rd2, 16;
	add.s64 	%rd27, %rd1, 16;
	mov.b32 	%r64, 0;
	mov.u32 	%r52, %r1;
$L__BB0_4:
	.pragma "nounroll";
	mul.wide.s32 	%rd10, %r52, 4;
	add.s64 	%rd11, %rd3, %rd10;
	ld.global.f32 	%f4, [%rd11+-16];
	ld.global.f32 	%f5, [%rd27+-16];
	cvt.rn.f32.s32 	%f6, %r64;
	fma.rn.f32 	%f7, %f4, %f5, %f6;
	cvt.rzi.s32.f32 	%r35, %f7;
	ld.global.f32 	%f8, [%rd11+-12];
	ld.global.f32 	%f9, [%rd27+-12];
	cvt.rn.f32.s32 	%f10, %r35;
	fma.rn.f32 	%f11, %f8, %f9, %f10;
	cvt.rzi.s32.f32 	%r36, %f11;
	ld.global.f32 	%f12, [%rd11+-8];
	ld.global.f32 	%f13, [%rd27+-8];
	cvt.rn.f32.s32 	%f14, %r36;
	fma.rn.f32 	%f15, %f12, %f13, %f14;
	cvt.rzi.s32.f32 	%r37, %f15;
	ld.global.f32 	%f16, [%rd11+-4];
	ld.global.f32 	%f17, [%rd27+-4];
	cvt.rn.f32.s32 	%f18, %r37;
	fma.rn.f32 	%f19, %f16, %f17, %f18;
	cvt.rzi.s32.f32 	%r38, %f19;
	ld.global.f32 	%f20, [%rd11];
	ld.global.f32 	%f21, [%rd27];
	cvt.rn.f32.s32 	%f22, %r38;
	fma.rn.f32 	%f23, %f20, %f21, %f22;
	cvt.rzi.s32.f32 	%r39, %f23;
	ld.global.f32 	%f24, [%rd11+4];
	ld.global.f32 	%f25, [%rd27+4];
	cvt.rn.f32.s32 	%f26, %r39;
	fma.rn.f32 	%f27, %f24, %f25, %f26;
	cvt.rzi.s32.f32 	%r40, %f27;
	ld.global.f32 	%f28, [%rd11+8];
	ld.global.f32 	%f29, [%rd27+8];
	cvt.rn.f32.s32 	%f30, %r40;
	fma.rn.f32 	%f31, %f28, %f29, %f30;
	cvt.rzi.s32.f32 	%r41, %f31;
	ld.global.f32 	%f32, [%rd11+12];
	ld.global.f32 	%f33, [%rd27+12];
	cvt.rn.f32.s32 	%f34, %r41;
	fma.rn.f32 	%f35, %f32, %f33, %f34;
	cvt.rzi.s32.f32 	%r64, %f35;
	add.s32 	%r53, %r53, 8;
	add.s32 	%r52, %r52, 8;
	add.s64 	%rd27, %rd27, 32;
	setp.ne.s32 	%p4, %r53, 0;
	@%p4 bra 	$L__BB0_4;
$L__BB0_5:
	setp.eq.s32 	%p5, %r2, 0;
	@%p5 bra 	$L__BB0_13;
	and.b32  	%r14, %r27, 3;
	setp.lt.u32 	%p6, %r2, 4;
	@%p6 bra 	$L__BB0_8;
	add.s32 	%r43, %r59, %r1;
	mul.wide.s32 	%rd12, %r43, 4;
	add.s64 	%rd13, %rd2, %rd12;
	ld.global.f32 	%f36, [%rd13];
	mul.wide.u32 	%rd14, %r59, 4;
	add.s64 	%rd15, %rd1, %rd14;
	ld.global.f32 	%f37, [%rd15];
	cvt.rn.f32.s32 	%f38, %r64;
	fma.rn.f32 	%f39, %f36, %f37, %f38;
	cvt.rzi.s32.f32 	%r44, %f39;
	ld.global.f32 	%f40, [%rd13+4];
	ld.global.f32 	%f41, [%rd15+4];
	cvt.rn.f32.s32 	%f42, %r44;
	fma.rn.f32 	%f43, %f40, %f41, %f42;
	cvt.rzi.s32.f32 	%r45, %f43;
	ld.global.f32 	%f44, [%rd13+8];
	ld.global.f32 	%f45, [%rd15+8];
	cvt.rn.f32.s32 	%f46, %r45;
	fma.rn.f32 	%f47, %f44, %f45, %f46;
	cvt.rzi.s32.f32 	%r46, %f47;
	ld.global.f32 	%f48, [%rd13+12];
	ld.global.f32 	%f49, [%rd15+12];
	cvt.rn.f32.s32 	%f50, %r46;
	fma.rn.f32 	%f51, %f48, %f49, %f50;
	cvt.rzi.s32.f32 	%r64, %f51;
	add.s32 	%r59, %r59, 4;
$L__BB0_8:
	setp.eq.s32 	%p7, %r14, 0;
	@%p7 bra 	$L__BB0_13;
	setp.eq.s32 	%p8, %r14, 1;
	@%p8 bra 	$L__BB0_11;
	add.s32 	%r48, %r59, %r1;
	mul.wide.s32 	%rd16, %r48, 4;
	add.s64 	%rd17, %rd2, %rd16;
	ld.global.f32 	%f52, [%rd17];
	mul.wide.u32 	%rd18, %r59, 4;
	add.s64 	%rd19, %rd1, %rd18;
	ld.global.f32 	%f53, [%rd19];
	cvt.rn.f32.s32 	%f54, %r64;
	fma.rn.f32 	%f55, %f52, %f53, %f54;
	cvt.rzi.s32.f32 	%r49, %f55;
	ld.global.f32 	%f56, [%rd17+4];
	ld.global.f32 	%f57, [%rd19+4];
	cvt.rn.f32.s32 	%f58, %r49;
	fma.rn.f32 	%f59, %f56, %f57, %f58;
	cvt.rzi.s32.f32 	%r64, %f59;
	add.s32 	%r59, %r59, 2;
$L__BB0_11:
	and.b32  	%r50, %r27, 1;
	setp.eq.b32 	%p9, %r50, 1;
	not.pred 	%p10, %p9;
	@%p10 bra 	$L__BB0_13;
	add.s32 	%r51, %r59, %r1;
	mul.wide.s32 	%rd20, %r51, 4;
	add.s64 	%rd21, %rd2, %rd20;
	ld.global.f32 	%f60, [%rd21];
	mul.wide.u32 	%rd22, %r59, 4;
	add.s64 	%rd23, %rd1, %rd22;
	ld.global.f32 	%f61, [%rd23];
	cvt.rn.f32.s32 	%f62, %r64;
	fma.rn.f32 	%f63, %f60, %f61, %f62;
	cvt.rzi.s32.f32 	%r64, %f63;
$L__BB0_13:
	cvt.rn.f32.s32 	%f64, %r64;
$L__BB0_14:
	cvta.to.global.u64 	%rd24, %rd7;
	mul.wide.s32 	%rd25, %r1, 4;
	add.s64 	%rd26, %rd24, %rd25;
	st.global.f32 	[%rd26], %f64;
$L__BB0_15:
	ret;

}


// ===== COMPILED SASS (sm_100) =====

	.target	sm_100

	.elftype	@"ET_EXEC"


//--------------------- .note.nv.tkinfo           --------------------------
	.section	.note.nv.tkinfo,"",@"SHT_NOTE"
	.sectionflags	@"SHF_NOTE_NV_TKINFO"
	.tkinfo
        /*0018*/ 	.word	0x00000002
        /*0030*/ 	.string	""
        /*0030*/ 	.string	"ptxas"
        /*0030*/ 	.string	"Cuda compilation tools, release 13.0, V13.0.88"
        /*0030*/ 	.string	"Build cuda_13.0.r13.0/compiler.36424714_0"
        /*0030*/ 	.string	"-arch sm_100 -m 64 "



//--------------------- .note.nv.cuinfo           --------------------------
	.section	.note.nv.cuinfo,"",@"SHT_NOTE"
	.sectionflags	@"SHF_NOTE_NV_CUINFO"
        /*0018*/ 	.short	0x0002
        /*001a*/ 	.short	0x0064
        /*001c*/ 	.short	0x0082
	.zero		2


//--------------------- .nv.info                  --------------------------
	.section	.nv.info,"",@"SHT_CUDA_INFO"
	.align	4


	//----- nvinfo : EIATTR_REGCOUNT
	.align		4
        /*0000*/ 	.byte	0x04, 0x2f
        /*0002*/ 	.short	(.L_1 - .L_0)
	.align		4
.L_0:
        /*0004*/ 	.word	index@(_Z8oneDconvPfS_S_ii)
        /*0008*/ 	.word	0x0000001e


	//----- nvinfo : EIATTR_FRAME_SIZE
	.align		4
.L_1:
        /*000c*/ 	.byte	0x04, 0x11
        /*000e*/ 	.short	(.L_3 - .L_2)
	.align		4
.L_2:
        /*0010*/ 	.word	index@(_Z8oneDconvPfS_S_ii)
        /*0014*/ 	.word	0x00000000


	//----- nvinfo : EIATTR_MIN_STACK_SIZE
	.align		4
.L_3:
        /*0018*/ 	.byte	0x04, 0x12
        /*001a*/ 	.short	(.L_5 - .L_4)
	.align		4
.L_4:
        /*001c*/ 	.word	index@(_Z8oneDconvPfS_S_ii)
        /*0020*/ 	.word	0x00000000
.L_5:


//--------------------- .nv.compat                --------------------------
	.section	.nv.compat,"",@"SHT_CUDA_COMPAT_INFO"
	.align	4
        /*0000*/ 	.byte	0x02, 0x09, 0x00, 0x00, 0x02, 0x02, 0x01, 0x00, 0x02, 0x05, 0x05, 0x00, 0x03, 0x07, 0x01, 0x01
        /*0010*/ 	.byte	0x02, 0x03, 0x00, 0x00, 0x02, 0x06, 0x01, 0x00, 0x04, 0x0b, 0x08, 0x00, 0x09, 0x00, 0x00, 0x00
        /*0020*/ 	.byte	0x00, 0x00, 0x00, 0x00


//--------------------- .nv.info._Z8oneDconvPfS_S_ii --------------------------
	.section	.nv.info._Z8oneDconvPfS_S_ii,"",@"SHT_CUDA_INFO"
	.sectionflags	@""
	.align	4


	//----- nvinfo : EIATTR_CUDA_API_VERSION
	.align		4
        /*0000*/ 	.byte	0x04, 0x37
        /*0002*/ 	.short	(.L_7 - .L_6)
.L_6:
        /*0004*/ 	.word	0x00000082


	//----- nvinfo : EIATTR_KPARAM_INFO
	.align		4
.L_7:
        /*0008*/ 	.byte	0x04, 0x17
        /*000a*/ 	.short	(.L_9 - .L_8)
.L_8:
        /*000c*/ 	.word	0x00000000
        /*0010*/ 	.short	0x0004
        /*0012*/ 	.short	0x001c
        /*0014*/ 	.byte	0x00, 0xf0, 0x11, 0x00


	//----- nvinfo : EIATTR_KPARAM_INFO
	.align		4
.L_9:
        /*0018*/ 	.byte	0x04, 0x17
        /*001a*/ 	.short	(.L_11 - .L_10)
.L_10:
        /*001c*/ 	.word	0x00000000
        /*0020*/ 	.short	0x0003
        /*0022*/ 	.short	0x0018
        /*0024*/ 	.byte	0x00, 0xf0, 0x11, 0x00


	//----- nvinfo : EIATTR_KPARAM_INFO
	.align		4
.L_11:
        /*0028*/ 	.byte	0x04, 0x17
        /*002a*/ 	.short	(.L_13 - .L_12)
.L_12:
        /*002c*/ 	.word	0x00000000
        /*0030*/ 	.short	0x0002
        /*0032*/ 	.short	0x0010
        /*0034*/ 	.byte	0x00, 0xf5, 0x21, 0x00


	//----- nvinfo : EIATTR_KPARAM_INFO
	.align		4
.L_13:
        /*0038*/ 	.byte	0x04, 0x17
        /*003a*/ 	.short	(.L_15 - .L_14)
.L_14:
        /*003c*/ 	.word	0x00000000
        /*0040*/ 	.short	0x0001
        /*0042*/ 	.short	0x0008
        /*0044*/ 	.byte	0x00, 0xf5, 0x21, 0x00


	//----- nvinfo : EIATTR_KPARAM_INFO
	.align		4
.L_15:
        /*0048*/ 	.byte	0x04, 0x17
        /*004a*/ 	.short	(.L_17 - .L_16)
.L_16:
        /*004c*/ 	.word	0x00000000
        /*0050*/ 	.short	0x0000
        /*0052*/ 	.short	0x0000
        /*0054*/ 	.byte	0x00, 0xf5, 0x21, 0x00


	//----- nvinfo : EIATTR_SPARSE_MMA_MASK
	.align		4
.L_17:
        /*0058*/ 	.byte	0x03, 0x50
        /*005a*/ 	.short	0x0000


	//----- nvinfo : EIATTR_MAXREG_COUNT
	.align		4
        /*005c*/ 	.byte	0x03, 0x1b
        /*005e*/ 	.short	0x00ff


	//----- nvinfo : EIATTR_MERCURY_ISA_VERSION
	.align		4
        /*0060*/ 	.byte	0x03, 0x5f
        /*0062*/ 	.short	0x0101


	//----- nvinfo : EIATTR_VRC_CTA_INIT_COUNT
	.align		4
        /*0064*/ 	.byte	0x02, 0x4a
	.zero		1
	.zero		1


	//----- nvinfo : EIATTR_EXIT_INSTR_OFFSETS
	.align		4
        /*0068*/ 	.byte	0x04, 0x1c
        /*006a*/ 	.short	(.L_19 - .L_18)


	//   ....[0]....
.L_18:
        /*006c*/ 	.word	0x00000070


	//   ....[1]....
        /*0070*/ 	.word	0x00000900


	//----- nvinfo : EIATTR_CBANK_PARAM_SIZE
	.align		4
.L_19:
        /*0074*/ 	.byte	0x03, 0x19
        /*0076*/ 	.short	0x0020


	//----- nvinfo : EIATTR_PARAM_CBANK
	.align		4
        /*0078*/ 	.byte	0x04, 0x0a
        /*007a*/ 	.short	(.L_21 - .L_20)
	.align		4
.L_20:
        /*007c*/ 	.word	index@(.nv.constant0._Z8oneDconvPfS_S_ii)
        /*0080*/ 	.short	0x0380
        /*0082*/ 	.short	0x0020


	//----- nvinfo : EIATTR_SW_WAR
	.align		4
.L_21:
        /*0084*/ 	.byte	0x04, 0x36
        /*0086*/ 	.short	(.L_23 - .L_22)
.L_22:
        /*0088*/ 	.word	0x00000008
.L_23:


//--------------------- .nv.callgraph             --------------------------
	.section	.nv.callgraph,"",@"SHT_CUDA_CALLGRAPH"
	.align	4
	.sectionentsize	8
	.align		4
        /*0000*/ 	.word	0x00000000
	.align		4
        /*0004*/ 	.word	0xffffffff
	.align		4
        /*0008*/ 	.word	0x00000000
	.align		4
        /*000c*/ 	.word	0xfffffffe
	.align		4
        /*0010*/ 	.word	0x00000000
	.align		4
        /*0014*/ 	.word	0xfffffffd
	.align		4
        /*0018*/ 	.word	0x00000000
	.align		4
        /*001c*/ 	.word	0xfffffffc


//--------------------- .text._Z8oneDconvPfS_S_ii --------------------------
	.section	.text._Z8oneDconvPfS_S_ii,"ax",@progbits
	.align	128
        .global         _Z8oneDconvPfS_S_ii
        .type           _Z8oneDconvPfS_S_ii,@function
        .size           _Z8oneDconvPfS_S_ii,(.L_x_6 - _Z8oneDconvPfS_S_ii)
        .other          _Z8oneDconvPfS_S_ii,@"STO_CUDA_ENTRY STV_DEFAULT"
_Z8oneDconvPfS_S_ii:
.text._Z8oneDconvPfS_S_ii:
[----:B------:R-:W-:Y:S01]  /*0000*/  LDC R1, c[0x0][0x37c] ;  /* 0x0000df00ff017b82 */ /* 0x000fe20000000800 */
[----:B------:R-:W0:Y:S07]  /*0010*/  S2R R3, SR_TID.X ;  /* 0x0000000000037919 */ /* 0x000e2e0000002100 */
[----:B------:R-:W0:Y:S01]  /*0020*/  S2UR UR4, SR_CTAID.X ;  /* 0x00000000000479c3 */ /* 0x000e220000002500 */
[----:B------:R-:W1:Y:S07]  /*0030*/  LDCU UR5, c[0x0][0x398] ;  /* 0x00007300ff0577ac */ /* 0x000e6e0008000800 */
[----:B------:R-:W0:Y:S02]  /*0040*/  LDC R0, c[0x0][0x360] ;  /* 0x0000d800ff007b82 */ /* 0x000e240000000800 */
[----:B0-----:R-:W-:-:S05]  /*0050*/  IMAD R0, R0, UR4, R3 ;  /* 0x0000000400007c24 */ /* 0x001fca000f8e0203 */
[----:B-1----:R-:W-:-:S13]  /*0060*/  ISETP.GE.AND P0, PT, R0, UR5, PT ;  /* 0x0000000500007c0c */ /* 0x002fda000bf06270 */
[----:B------:R-:W-:Y:S05]  /*0070*/  @P0 EXIT ;  /* 0x000000000000094d */ /* 0x000fea0003800000 */
[----:B------:R-:W0:Y:S01]  /*0080*/  LDC R8, c[0x0][0x39c] ;  /* 0x0000e700ff087b82 */ /* 0x000e220000000800 */
[----:B------:R-:W1:Y:S01]  /*0090*/  LDCU.64 UR8, c[0x0][0x358] ;  /* 0x00006b00ff0877ac */ /* 0x000e620008000a00 */
[----:B------:R-:W-:Y:S01]  /*00a0*/  IMAD.MOV.U32 R5, RZ, RZ, RZ ;  /* 0x000000ffff057224 */ /* 0x000fe200078e00ff */
[----:B0-----:R-:W-:-:S13]  /*00b0*/  ISETP.GE.AND P0, PT, R8, 0x1, PT ;  /* 0x000000010800780c */ /* 0x001fda0003f06270 */
[----:B-1----:R-:W-:Y:S05]  /*00c0*/  @!P0 BRA `(.L_x_0) ;  /* 0x0000000800008947 */ /* 0x002fea0003800000 */
[C---:B------:R-:W-:Y:S02]  /*00d0*/  ISETP.GE.U32.AND P1, PT, R8.reuse, 0x8, PT ;  /* 0x000000080800780c */ /* 0x040fe40003f26070 */
[----:B------:R-:W-:Y:S02]  /*00e0*/  CS2R R6, SRZ ;  /* 0x0000000000067805 */ /* 0x000fe4000001ff00 */
[----:B------:R-:W-:-:S04]  /*00f0*/  LOP3.LUT R27, R8, 0x7, RZ, 0xc0, !PT ;  /* 0x00000007081b7812 */ /* 0x000fc800078ec0ff */
[----:B------:R-:W-:-:S05]  /*0100*/  ISETP.NE.AND P0, PT, R27, RZ, PT ;  /* 0x000000ff1b00720c */ /* 0x000fca0003f05270 */
[----:B------:R-:W-:Y:S08]  /*0110*/  @!P1 BRA `(.L_x_1) ;  /* 0x0000000000f49947 */ /* 0x000ff00003800000 */
[----:B------:R-:W0:Y:S01]  /*0120*/  LDCU.64 UR4, c[0x0][0x390] ;  /* 0x00007200ff0477ac */ /* 0x000e220008000a00 */
[----:B------:R-:W-:Y:S01]  /*0130*/  LOP3.LUT R7, R8, 0x7ffffff8, RZ, 0xc0, !PT ;  /* 0x7ffffff808077812 */ /* 0x000fe200078ec0ff */
[----:B------:R-:W-:Y:S01]  /*0140*/  IMAD.MOV.U32 R6, RZ, RZ, RZ ;  /* 0x000000ffff067224 */ /* 0x000fe200078e00ff */
[----:B------:R-:W-:Y:S01]  /*0150*/  MOV R9, R0 ;  /* 0x0000000000097202 */ /* 0x000fe20000000f00 */
[----:B------:R-:W1:Y:S02]  /*0160*/  LDCU.64 UR6, c[0x0][0x380] ;  /* 0x00007000ff0677ac */ /* 0x000e640008000a00 */
[----:B------:R-:W-:Y:S01]  /*0170*/  IMAD.MOV R10, RZ, RZ, -R7 ;  /* 0x000000ffff0a7224 */ /* 0x000fe200078e0a07 */
[----:B0-----:R-:W-:-:S04]  /*0180*/  UIADD3 UR4, UP1, UPT, UR4, 0x10, URZ ;  /* 0x0000001004047890 */ /* 0x001fc8000ff3e0ff */
[----:B------:R-:W-:Y:S02]  /*0190*/  UIADD3.X UR5, UPT, UPT, URZ, UR5, URZ, UP1, !UPT ;  /* 0x00000005ff057290 */ /* 0x000fe40008ffe4ff */
[----:B-1----:R-:W-:Y:S01]  /*01a0*/  UIADD3 UR6, UP0, UPT, UR6, 0x10, URZ ;  /* 0x0000001006067890 */ /* 0x002fe2000ff1e0ff */
[----:B------:R-:W-:-:S03]  /*01b0*/  IMAD.U32 R2, RZ, RZ, UR4 ;  /* 0x00000004ff027e24 */ /* 0x000fc6000f8e00ff */
[----:B------:R-:W-:Y:S01]  /*01c0*/  MOV R3, UR5 ;  /* 0x0000000500037c02 */ /* 0x000fe20008000f00 */
[----:B------:R-:W-:-:S12]  /*01d0*/  UIADD3.X UR7, UPT, UPT, URZ, UR7, URZ, UP0, !UPT ;  /* 0x00000007ff077290 */ /* 0x000fd800087fe4ff */
.L_x_2:
[----:B------:R-:W-:Y:S01]  /*01e0*/  IMAD.U32 R4, RZ, RZ, UR6 ;  /* 0x00000006ff047e24 */ /* 0x000fe2000f8e00ff */
[----:B------:R-:W2:Y:S01]  /*01f0*/  LDG.E R26, desc[UR8][R2.64+-0x10] ;  /* 0xfffff008021a7981 */ /* 0x000ea2000c1e1900 */
[----:B------:R-:W-:-:S03]  /*0200*/  IMAD.U32 R5, RZ, RZ, UR7 ;  /* 0x00000007ff057e24 */ /* 0x000fc6000f8e00ff */
[----:B------:R-:W3:Y:S01]  /*0210*/  LDG.E R22, desc[UR8][R2.64+-0xc] ;  /* 0xfffff40802167981 */ /* 0x000ee2000c1e1900 */
[----:B------:R-:W-:-:S03]  /*0220*/  IMAD.WIDE R4, R9, 0x4, R4 ;  /* 0x0000000409047825 */ /* 0x000fc600078e0204 */
[----:B------:R-:W4:Y:S04]  /*0230*/  LDG.E R20, desc[UR8][R2.64+-0x8] ;  /* 0xfffff80802147981 */ /* 0x000f28000c1e1900 */
[----:B------:R-:W2:Y:S04]  /*0240*/  LDG.E R25, desc[UR8][R4.64+-0x10] ;  /* 0xfffff00804197981 */ /* 0x000ea8000c1e1900 */
[----:B------:R-:W3:Y:S04]  /*0250*/  LDG.E R21, desc[UR8][R4.64+-0xc] ;  /* 0xfffff40804157981 */ /* 0x000ee8000c1e1900 */
[----:B------:R-:W4:Y:S04]  /*0260*/  LDG.E R19, desc[UR8][R4.64+-0x8] ;  /* 0xfffff80804137981 */ /* 0x000f28000c1e1900 */
[----:B------:R-:W5:Y:S04]  /*0270*/  LDG.E R18, desc[UR8][R2.64+-0x4] ;  /* 0xfffffc0802127981 */ /* 0x000f68000c1e1900 */
        /* <DEDUP_REMOVED lines=8> */
[----:B0-----:R0:W5:Y:S01]  /*0300*/  LDG.E R24, desc[UR8][R2.64+0xc] ;  /* 0x00000c0802187981 */ /* 0x001162000c1e1900 */
[----:B------:R-:W-:-:S02]  /*0310*/  I2FP.F32.S32 R6, R6 ;  /* 0x0000000600067245 */ /* 0x000fc40000201400 */
[----:B------:R-:W-:-:S04]  /*0320*/  IADD3 R10, PT, PT, R10, 0x8, RZ ;  /* 0x000000080a0a7810 */ /* 0x000fc80007ffe0ff */
[----:B------:R-:W-:Y:S02]  /*0330*/  ISETP.NE.AND P1, PT, R10, RZ, PT ;  /* 0x000000ff0a00720c */ /* 0x000fe40003f25270 */
[----:B0-----:R-:W-:Y:S01]  /*0340*/  IADD3 R2, P2, PT, R2, 0x20, RZ ;  /* 0x0000002002027810 */ /* 0x001fe20007f5e0ff */
[----:B------:R-:W-:-:S04]  /*0350*/  VIADD R9, R9, 0x8 ;  /* 0x0000000809097836 */ /* 0x000fc80000000000 */
[----:B------:R-:W-:Y:S02]  /*0360*/  IMAD.X R3, RZ, RZ, R3, P2 ;  /* 0x000000ffff037224 */ /* 0x000fe400010e0603 */
[----:B--2---:R-:W-:-:S06]  /*0370*/  FFMA R6, R25, R26, R6 ;  /* 0x0000001a19067223 */ /* 0x004fcc0000000006 */
[----:B------:R-:W0:Y:S02]  /*0380*/  F2I.TRUNC.NTZ R6, R6 ;  /* 0x0000000600067305 */ /* 0x000e24000020f100 */
[----:B0-----:R-:W-:-:S05]  /*0390*/  I2FP.F32.S32 R26, R6 ;  /* 0x00000006001a7245 */ /* 0x001fca0000201400 */
[----:B---3--:R-:W-:-:S06]  /*03a0*/  FFMA R21, R21, R22, R26 ;  /* 0x0000001615157223 */ /* 0x008fcc000000001a */
[----:B------:R-:W0:Y:S02]  /*03b0*/  F2I.TRUNC.NTZ R21, R21 ;  /* 0x0000001500157305 */ /* 0x000e24000020f100 */
[----:B0-----:R-:W-:-:S05]  /*03c0*/  I2FP.F32.S32 R22, R21 ;  /* 0x0000001500167245 */ /* 0x001fca0000201400 */
[----:B----4-:R-:W-:-:S06]  /*03d0*/  FFMA R19, R19, R20, R22 ;  /* 0x0000001413137223 */ /* 0x010fcc0000000016 */
[----:B------:R-:W0:Y:S02]  /*03e0*/  F2I.TRUNC.NTZ R19, R19 ;  /* 0x0000001300137305 */ /* 0x000e24000020f100 */
[----:B0-----:R-:W-:-:S05]  /*03f0*/  I2FP.F32.S32 R4, R19 ;  /* 0x0000001300047245 */ /* 0x001fca0000201400 */
[----:B-----5:R-:W-:-:S06]  /*0400*/  FFMA R4, R17, R18, R4 ;  /* 0x0000001211047223 */ /* 0x020fcc0000000004 */
[----:B------:R-:W0:Y:S02]  /*0410*/  F2I.TRUNC.NTZ R4, R4 ;  /* 0x0000000400047305 */ /* 0x000e24000020f100 */
[----:B0-----:R-:W-:-:S05]  /*0420*/  I2FP.F32.S32 R18, R4 ;  /* 0x0000000400127245 */ /* 0x001fca0000201400 */
[----:B------:R-:W-:-:S06]  /*0430*/  FFMA R15, R15, R16, R18 ;  /* 0x000000100f0f7223 */ /* 0x000fcc0000000012 */
        /* <DEDUP_REMOVED lines=9> */
[----:B------:R-:W0:Y:S01]  /*04d0*/  F2I.TRUNC.NTZ R6, R6 ;  /* 0x0000000600067305 */ /* 0x000e22000020f100 */
[----:B------:R-:W-:Y:S05]  /*04e0*/  @P1 BRA `(.L_x_2) ;  /* 0xfffffffc003c1947 */ /* 0x000fea000383ffff */
.L_x_1:
[----:B------:R-:W-:Y:S05]  /*04f0*/  @!P0 BRA `(.L_x_3) ;  /* 0x0000000000f08947 */ /* 0x000fea0003800000 */
[----:B------:R-:W-:Y:S02]  /*0500*/  ISETP.GE.U32.AND P0, PT, R27, 0x4, PT ;  /* 0x000000041b00780c */ /* 0x000fe40003f06070 */
[----:B------:R-:W-:-:S04]  /*0510*/  LOP3.LUT R15, R8, 0x3, RZ, 0xc0, !PT ;  /* 0x00000003080f7812 */ /* 0x000fc800078ec0ff */
[----:B------:R-:W-:-:S07]  /*0520*/  ISETP.NE.AND P1, PT, R15, RZ, PT ;  /* 0x000000ff0f00720c */ /* 0x000fce0003f25270 */
[----:B------:R-:W-:Y:S06]  /*0530*/  @!P0 BRA `(.L_x_4) ;  /* 0x0000000000688947 */ /* 0x000fec0003800000 */
[----:B------:R-:W1:Y:S01]  /*0540*/  LDC.64 R2, c[0x0][0x380] ;  /* 0x0000e000ff027b82 */ /* 0x000e620000000a00 */
[----:B------:R-:W-:-:S07]  /*0550*/  IADD3 R9, PT, PT, R0, R7, RZ ;  /* 0x0000000700097210 */ /* 0x000fce0007ffe0ff */
[----:B------:R-:W2:Y:S01]  /*0560*/  LDC.64 R4, c[0x0][0x390] ;  /* 0x0000e400ff047b82 */ /* 0x000ea20000000a00 */
[----:B-1----:R-:W-:-:S05]  /*0570*/  IMAD.WIDE R2, R9, 0x4, R2 ;  /* 0x0000000409027825 */ /* 0x002fca00078e0202 */
[----:B------:R-:W3:Y:S01]  /*0580*/  LDG.E R9, desc[UR8][R2.64] ;  /* 0x0000000802097981 */ /* 0x000ee2000c1e1900 */
[----:B--2---:R-:W-:-:S03]  /*0590*/  IMAD.WIDE.U32 R4, R7, 0x4, R4 ;  /* 0x0000000407047825 */ /* 0x004fc600078e0004 */
[----:B------:R-:W2:Y:S04]  /*05a0*/  LDG.E R11, desc[UR8][R2.64+0x4] ;  /* 0x00000408020b7981 */ /* 0x000ea8000c1e1900 */
[----:B------:R-:W3:Y:S04]  /*05b0*/  LDG.E R10, desc[UR8][R4.64] ;  /* 0x00000008040a7981 */ /* 0x000ee8000c1e1900 */
[----:B------:R-:W2:Y:S04]  /*05c0*/  LDG.E R12, desc[UR8][R4.64+0x4] ;  /* 0x00000408040c7981 */ /* 0x000ea8000c1e1900 */
[----:B------:R-:W4:Y:S04]  /*05d0*/  LDG.E R13, desc[UR8][R2.64+0x8] ;  /* 0x00000808020d7981 */ /* 0x000f28000c1e1900 */
[----:B------:R-:W4:Y:S04]  /*05e0*/  LDG.E R14, desc[UR8][R4.64+0x8] ;  /* 0x00000808040e7981 */ /* 0x000f28000c1e1900 */
[----:B------:R1:W5:Y:S04]  /*05f0*/  LDG.E R16, desc[UR8][R2.64+0xc] ;  /* 0x00000c0802107981 */ /* 0x000368000c1e1900 */
[----:B------:R-:W5:Y:S01]  /*0600*/  LDG.E R17, desc[UR8][R4.64+0xc] ;  /* 0x00000c0804117981 */ /* 0x000f62000c1e1900 */
[----:B0-----:R-:W-:Y:S01]  /*0610*/  I2FP.F32.S32 R6, R6 ;  /* 0x0000000600067245 */ /* 0x001fe20000201400 */
[----:B------:R-:W-:-:S04]  /*0620*/  VIADD R7, R7, 0x4 ;  /* 0x0000000407077836 */ /* 0x000fc80000000000 */
[----:B---3--:R-:W-:-:S06]  /*0630*/  FFMA R9, R9, R10, R6 ;  /* 0x0000000a09097223 */ /* 0x008fcc0000000006 */
[----:B------:R-:W0:Y:S02]  /*0640*/  F2I.TRUNC.NTZ R9, R9 ;  /* 0x0000000900097305 */ /* 0x000e24000020f100 */
[----:B0-----:R-:W-:-:S05]  /*0650*/  I2FP.F32.S32 R6, R9 ;  /* 0x0000000900067245 */ /* 0x001fca0000201400 */
[----:B--2---:R-:W-:-:S06]  /*0660*/  FFMA R11, R11, R12, R6 ;  /* 0x0000000c0b0b7223 */ /* 0x004fcc0000000006 */
[----:B------:R-:W0:Y:S02]  /*0670*/  F2I.TRUNC.NTZ R11, R11 ;  /* 0x0000000b000b7305 */ /* 0x000e24000020f100 */
[----:B0-----:R-:W-:-:S05]  /*0680*/  I2FP.F32.S32 R6, R11 ;  /* 0x0000000b00067245 */ /* 0x001fca0000201400 */
[----:B----4-:R-:W-:-:S06]  /*0690*/  FFMA R13, R13, R14, R6 ;  /* 0x0000000e0d0d7223 */ /* 0x010fcc0000000006 */
[----:B------:R-:W1:Y:S02]  /*06a0*/  F2I.TRUNC.NTZ R13, R13 ;  /* 0x0000000d000d7305 */ /* 0x000e64000020f100 */
[----:B-1----:R-:W-:-:S05]  /*06b0*/  I2FP.F32.S32 R3, R13 ;  /* 0x0000000d00037245 */ /* 0x002fca0000201400 */
[----:B-----5:R-:W-:-:S04]  /*06c0*/  FFMA R3, R16, R17, R3 ;  /* 0x0000001110037223 */ /* 0x020fc80000000003 */
[----:B------:R1:W2:Y:S03]  /*06d0*/  F2I.TRUNC.NTZ R6, R3 ;  /* 0x0000000300067305 */ /* 0x0002a6000020f100 */
.L_x_4:
[----:B------:R-:W-:Y:S05]  /*06e0*/  @!P1 BRA `(.L_x_3) ;  /* 0x0000000000749947 */ /* 0x000fea0003800000 */
[----:B------:R-:W-:-:S13]  /*06f0*/  ISETP.NE.AND P0, PT, R15, 0x1, PT ;  /* 0x000000010f00780c */ /* 0x000fda0003f05270 */
[----:B-1----:R-:W1:Y:S01]  /*0700*/  @P0 LDC.64 R2, c[0x0][0x380] ;  /* 0x0000e000ff020b82 */ /* 0x002e620000000a00 */
[----:B------:R-:W-:-:S07]  /*0710*/  @P0 IADD3 R11, PT, PT, R0, R7, RZ ;  /* 0x00000007000b0210 */ /* 0x000fce0007ffe0ff */
[----:B------:R-:W3:Y:S01]  /*0720*/  @P0 LDC.64 R4, c[0x0][0x390] ;  /* 0x0000e400ff040b82 */ /* 0x000ee20000000a00 */
[----:B------:R-:W-:Y:S01]  /*0730*/  LOP3.LUT R8, R8, 0x1, RZ, 0xc0, !PT ;  /* 0x0000000108087812 */ /* 0x000fe200078ec0ff */
[----:B-1----:R-:W-:-:S05]  /*0740*/  @P0 IMAD.WIDE R10, R11, 0x4, R2 ;  /* 0x000000040b0a0825 */ /* 0x002fca00078e0202 */
[----:B------:R-:W4:Y:S01]  /*0750*/  @P0 LDG.E R14, desc[UR8][R10.64] ;  /* 0x000000080a0e0981 */ /* 0x000f22000c1e1900 */
[----:B---3--:R-:W-:-:S05]  /*0760*/  @P0 IMAD.WIDE.U32 R12, R7, 0x4, R4 ;  /* 0x00000004070c0825 */ /* 0x008fca00078e0004 */
[----:B------:R-:W4:Y:S01]  /*0770*/  @P0 LDG.E R15, desc[UR8][R12.64] ;  /* 0x000000080c0f0981 */ /* 0x000f22000c1e1900 */
[----:B------:R-:W-:-:S03]  /*0780*/  ISETP.NE.U32.AND P1, PT, R8, 0x1, PT ;  /* 0x000000010800780c */ /* 0x000fc60003f25070 */
[----:B------:R-:W3:Y:S04]  /*0790*/  @P0 LDG.E R8, desc[UR8][R10.64+0x4] ;  /* 0x000004080a080981 */ /* 0x000ee8000c1e1900 */
[----:B------:R-:W3:Y:S06]  /*07a0*/  @P0 LDG.E R17, desc[UR8][R12.64+0x4] ;  /* 0x000004080c110981 */ /* 0x000eec000c1e1900 */
[----:B------:R-:W1:Y:S08]  /*07b0*/  @!P1 LDC.64 R2, c[0x0][0x380] ;  /* 0x0000e000ff029b82 */ /* 0x000e700000000a00 */
[----:B------:R-:W5:Y:S01]  /*07c0*/  @!P1 LDC.64 R4, c[0x0][0x390] ;  /* 0x0000e400ff049b82 */ /* 0x000f620000000a00 */
[----:B------:R-:W-:-:S05]  /*07d0*/  @P0 VIADD R7, R7, 0x2 ;  /* 0x0000000207070836 */ /* 0x000fca0000000000 */
[----:B------:R-:W-:-:S05]  /*07e0*/  @!P1 IADD3 R9, PT, PT, R0, R7, RZ ;  /* 0x0000000700099210 */ /* 0x000fca0007ffe0ff */
[----:B-1----:R-:W-:-:S06]  /*07f0*/  @!P1 IMAD.WIDE R2, R9, 0x4, R2 ;  /* 0x0000000409029825 */ /* 0x002fcc00078e0202 */
[----:B------:R-:W3:Y:S01]  /*0800*/  @!P1 LDG.E R2, desc[UR8][R2.64] ;  /* 0x0000000802029981 */ /* 0x000ee2000c1e1900 */
[----:B-----5:R-:W-:-:S06]  /*0810*/  @!P1 IMAD.WIDE.U32 R4, R7, 0x4, R4 ;  /* 0x0000000407049825 */ /* 0x020fcc00078e0004 */
[----:B------:R-:W5:Y:S01]  /*0820*/  @!P1 LDG.E R5, desc[UR8][R4.64] ;  /* 0x0000000804059981 */ /* 0x000f62000c1e1900 */
[----:B0-2---:R-:W-:-:S05]  /*0830*/  @P0 I2FP.F32.S32 R7, R6 ;  /* 0x0000000600070245 */ /* 0x005fca0000201400 */
[----:B----4-:R-:W-:-:S06]  /*0840*/  @P0 FFMA R14, R14, R15, R7 ;  /* 0x0000000f0e0e0223 */ /* 0x010fcc0000000007 */
[----:B------:R-:W0:Y:S02]  /*0850*/  @P0 F2I.TRUNC.NTZ R14, R14 ;  /* 0x0000000e000e0305 */ /* 0x000e24000020f100 */
[----:B0-----:R-:W-:-:S05]  /*0860*/  @P0 I2FP.F32.S32 R7, R14 ;  /* 0x0000000e00070245 */ /* 0x001fca0000201400 */
[----:B---3--:R-:W-:-:S04]  /*0870*/  @P0 FFMA R8, R8, R17, R7 ;  /* 0x0000001108080223 */ /* 0x008fc80000000007 */
[----:B------:R-:W0:Y:S02]  /*0880*/  @P0 F2I.TRUNC.NTZ R6, R8 ;  /* 0x0000000800060305 */ /* 0x000e24000020f100 */
[----:B0-----:R-:W-:-:S05]  /*0890*/  @!P1 I2FP.F32.S32 R7, R6 ;  /* 0x0000000600079245 */ /* 0x001fca0000201400 */
[----:B-----5:R-:W-:-:S04]  /*08a0*/  @!P1 FFMA R7, R2, R5, R7 ;  /* 0x0000000502079223 */ /* 0x020fc80000000007 */
[----:B------:R3:W4:Y:S03]  /*08b0*/  @!P1 F2I.TRUNC.NTZ R6, R7 ;  /* 0x0000000700069305 */ /* 0x000726000020f100 */
.L_x_3:
[----:B0-2-4-:R-:W-:-:S07]  /*08c0*/  I2FP.F32.S32 R5, R6 ;  /* 0x0000000600057245 */ /* 0x015fce0000201400 */
.L_x_0:
[----:B-1----:R-:W0:Y:S02]  /*08d0*/  LDC.64 R2, c[0x0][0x388] ;  /* 0x0000e200ff027b82 */ /* 0x002e240000000a00 */
[----:B0-----:R-:W-:-:S05]  /*08e0*/  IMAD.WIDE R2, R0, 0x4, R2 ;  /* 0x0000000400027825 */ /* 0x001fca00078e0202 */
[----:B------:R-:W-:Y:S01]  /*08f0*/  STG.E desc[UR8][R2.64], R5 ;  /* 0x0000000502007986 */ /* 0x000fe2000c101908 */
[----:B------:R-:W-:Y:S05]  /*0900*/  EXIT ;  /* 0x000000000000794d */ /* 0x000fea0003800000 */
.L_x_5:
[----:B------:R-:W-:-:S00]  /*0910*/  BRA `(.L_x_5) ;  /* 0xfffffffc00fc7947 */ /* 0x000fc0000383ffff */
[----:B------:R-:W-:-:S00]  /*0920*/  NOP ;  /* 0x0000000000007918 */ /* 0x000fc00000000000 */
        /* <DEDUP_REMOVED lines=13> */
.L_x_6:


//--------------------- .nv.shared.reserved.0     --------------------------
	.section	.nv.shared.reserved.0,"aw",@nobits
	.weak		__nv_reservedSMEM_offset_0_alias
	.size		__nv_reservedSMEM_offset_0_alias, 0, 64
	.other		__nv_reservedSMEM_offset_0_alias,@"STO_CUDA_RESERVED_SHARED STV_DEFAULT"
__nv_reservedSMEM_offset_0_alias:
	.zero		0
	.zero		64


//--------------------- .nv.constant0._Z8oneDconvPfS_S_ii --------------------------
	.section	.nv.constant0._Z8oneDconvPfS_S_ii,"a",@progbits
	.sectionflags	@""
	.align	4
.nv.constant0._Z8oneDconvPfS_S_ii:
	.zero		928


//--------------------- SYMBOLS --------------------------

	.type		.nv.reservedSmem.offset0,@object
	.size		.nv.reservedSmem.offset0,0x4
